//
// Generated by NVIDIA NVVM Compiler
//
// Compiler Build ID: CL-36424714
// Cuda compilation tools, release 13.0, V13.0.88
// Based on NVVM 20.0.0
//

.version 9.0
.target sm_100
.address_size 64

	// .globl	_Z10naiveSgemmPfS_S_iii

.visible .entry _Z10naiveSgemmPfS_S_iii(
	.param .u64 .ptr .align 1 _Z10naiveSgemmPfS_S_iii_param_0,
	.param .u64 .ptr .align 1 _Z10naiveSgemmPfS_S_iii_param_1,
	.param .u64 .ptr .align 1 _Z10naiveSgemmPfS_S_iii_param_2,
	.param .u32 _Z10naiveSgemmPfS_S_iii_param_3,
	.param .u32 _Z10naiveSgemmPfS_S_iii_param_4,
	.param .u32 _Z10naiveSgemmPfS_S_iii_param_5
)
{
	.reg .pred 	%p<21>;
	.reg .b32 	%r<67>;
	.reg .b32 	%f<67>;
	.reg .b64 	%rd<41>;

	ld.param.u64 	%rd4, [_Z10naiveSgemmPfS_S_iii_param_0];
	ld.param.u64 	%rd5, [_Z10naiveSgemmPfS_S_iii_param_1];
	ld.param.u64 	%rd6, [_Z10naiveSgemmPfS_S_iii_param_2];
	ld.param.u32 	%r31, [_Z10naiveSgemmPfS_S_iii_param_3];
	ld.param.u32 	%r32, [_Z10naiveSgemmPfS_S_iii_param_4];
	ld.param.u32 	%r33, [_Z10naiveSgemmPfS_S_iii_param_5];
	cvta.to.global.u64 	%rd1, %rd5;
	cvta.to.global.u64 	%rd2, %rd4;
	cvta.to.global.u64 	%rd3, %rd6;
	mov.u32 	%r34, %ctaid.y;
	mov.u32 	%r1, %ntid.y;
	mov.u32 	%r35, %tid.y;
	mad.lo.s32 	%r58, %r34, %r1, %r35;
	mov.u32 	%r36, %ctaid.x;
	mov.u32 	%r3, %ntid.x;
	mov.u32 	%r37, %tid.x;
	mad.lo.s32 	%r4, %r36, %r3, %r37;
	setp.ge.s32 	%p1, %r58, %r31;
	setp.ge.s32 	%p2, %r4, %r32;
	or.pred  	%p3, %p1, %p2;
	@%p3 bra 	$L__BB0_16;
	setp.gt.s32 	%p4, %r33, 0;
	mov.u32 	%r38, %nctaid.x;
	mul.lo.s32 	%r5, %r3, %r38;
	mov.u32 	%r39, %nctaid.y;
	mul.lo.s32 	%r6, %r1, %r39;
	mov.u32 	%r65, %r4;
	@%p4 bra 	$L__BB0_2;
	bra.uni 	$L__BB0_15;
$L__BB0_2:
	and.b32  	%r7, %r33, 7;
	and.b32  	%r8, %r33, 2147483640;
	neg.s32 	%r9, %r8;
	shl.b32 	%r10, %r32, 3;
	mul.wide.s32 	%rd33, %r32, 4;
	mov.u32 	%r57, %r4;
$L__BB0_3:
	setp.lt.u32 	%p9, %r33, 8;
	mul.lo.s32 	%r13, %r58, %r33;
	mov.f32 	%f66, 0f00000000;
	mov.b32 	%r63, 0;
	@%p9 bra 	$L__BB0_6;
	mov.f32 	%f66, 0f00000000;
	mov.u32 	%r59, %r13;
	mov.u32 	%r60, %r57;
	mov.u32 	%r61, %r9;
$L__BB0_5:
	.pragma "nounroll";
	mul.wide.s32 	%rd9, %r59, 4;
	add.s64 	%rd10, %rd2, %rd9;
	ld.global.nc.f32 	%f16, [%rd10];
	mul.wide.s32 	%rd11, %r60, 4;
	add.s64 	%rd12, %rd1, %rd11;
	ld.global.nc.f32 	%f17, [%rd12];
	fma.rn.f32 	%f18, %f16, %f17, %f66;
	ld.global.nc.f32 	%f19, [%rd10+4];
	mul.wide.s32 	%rd13, %r32, 4;
	add.s64 	%rd14, %rd12, %rd13;
	ld.global.nc.f32 	%f20, [%rd14];
	fma.rn.f32 	%f21, %f19, %f20, %f18;
	ld.global.nc.f32 	%f22, [%rd10+8];
	add.s64 	%rd15, %rd14, %rd13;
	ld.global.nc.f32 	%f23, [%rd15];
	fma.rn.f32 	%f24, %f22, %f23, %f21;
	ld.global.nc.f32 	%f25, [%rd10+12];
	add.s64 	%rd16, %rd15, %rd13;
	ld.global.nc.f32 	%f26, [%rd16];
	fma.rn.f32 	%f27, %f25, %f26, %f24;
	ld.global.nc.f32 	%f28, [%rd10+16];
	add.s64 	%rd17, %rd16, %rd13;
	ld.global.nc.f32 	%f29, [%rd17];
	fma.rn.f32 	%f30, %f28, %f29, %f27;
	ld.global.nc.f32 	%f31, [%rd10+20];
	add.s64 	%rd18, %rd17, %rd13;
	ld.global.nc.f32 	%f32, [%rd18];
	fma.rn.f32 	%f33, %f31, %f32, %f30;
	ld.global.nc.f32 	%f34, [%rd10+24];
	add.s64 	%rd19, %rd18, %rd13;
	ld.global.nc.f32 	%f35, [%rd19];
	fma.rn.f32 	%f36, %f34, %f35, %f33;
	ld.global.nc.f32 	%f37, [%rd10+28];
	add.s64 	%rd20, %rd19, %rd13;
	ld.global.nc.f32 	%f38, [%rd20];
	fma.rn.f32 	%f66, %f37, %f38, %f36;
	add.s32 	%r61, %r61, 8;
	add.s32 	%r60, %r60, %r10;
	add.s32 	%r59, %r59, 8;
	setp.ne.s32 	%p10, %r61, 0;
	mov.u32 	%r63, %r8;
	@%p10 bra 	$L__BB0_5;
$L__BB0_6:
	setp.eq.s32 	%p11, %r7, 0;
	@%p11 bra 	$L__BB0_14;
	add.s32 	%r45, %r7, -1;
	setp.lt.u32 	%p12, %r45, 3;
	@%p12 bra 	$L__BB0_9;
	add.s32 	%r46, %r63, %r13;
	mul.wide.s32 	%rd21, %r46, 4;
	add.s64 	%rd22, %rd2, %rd21;
	ld.global.nc.f32 	%f40, [%rd22];
	mad.lo.s32 	%r47, %r63, %r32, %r57;
	mul.wide.s32 	%rd23, %r47, 4;
	add.s64 	%rd24, %rd1, %rd23;
	ld.global.nc.f32 	%f41, [%rd24];
	fma.rn.f32 	%f42, %f40, %f41, %f66;
	ld.global.nc.f32 	%f43, [%rd22+4];
	add.s64 	%rd26, %rd24, %rd33;
	ld.global.nc.f32 	%f44, [%rd26];
	fma.rn.f32 	%f45, %f43, %f44, %f42;
	ld.global.nc.f32 	%f46, [%rd22+8];
	add.s64 	%rd27, %rd26, %rd33;
	ld.global.nc.f32 	%f47, [%rd27];
	fma.rn.f32 	%f48, %f46, %f47, %f45;
	ld.global.nc.f32 	%f49, [%rd22+12];
	add.s64 	%rd28, %rd27, %rd33;
	ld.global.nc.f32 	%f50, [%rd28];
	fma.rn.f32 	%f66, %f49, %f50, %f48;
	add.s32 	%r63, %r63, 4;
$L__BB0_9:
	and.b32  	%r48, %r33, 3;
	setp.eq.s32 	%p13, %r48, 0;
	@%p13 bra 	$L__BB0_14;
	setp.eq.s32 	%p14, %r48, 1;
	@%p14 bra 	$L__BB0_12;
	add.s32 	%r49, %r63, %r13;
	mul.wide.s32 	%rd29, %r49, 4;
	add.s64 	%rd30, %rd2, %rd29;
	ld.global.nc.f32 	%f52, [%rd30];
	mad.lo.s32 	%r50, %r63, %r32, %r57;
	mul.wide.s32 	%rd31, %r50, 4;
	add.s64 	%rd32, %rd1, %rd31;
	ld.global.nc.f32 	%f53, [%rd32];
	fma.rn.f32 	%f54, %f52, %f53, %f66;
	ld.global.nc.f32 	%f55, [%rd30+4];
	add.s64 	%rd34, %rd32, %rd33;
	ld.global.nc.f32 	%f56, [%rd34];
	fma.rn.f32 	%f66, %f55, %f56, %f54;
	add.s32 	%r63, %r63, 2;
$L__BB0_12:
	and.b32  	%r51, %r33, 1;
	setp.eq.b32 	%p15, %r51, 1;
	not.pred 	%p16, %p15;
	@%p16 bra 	$L__BB0_14;
	add.s32 	%r52, %r63, %r13;
	mul.wide.s32 	%rd35, %r52, 4;
	add.s64 	%rd36, %rd2, %rd35;
	ld.global.nc.f32 	%f57, [%rd36];
	mad.lo.s32 	%r53, %r63, %r32, %r57;
	mul.wide.s32 	%rd37, %r53, 4;
	add.s64 	%rd38, %rd1, %rd37;
	ld.global.nc.f32 	%f58, [%rd38];
	fma.rn.f32 	%f66, %f57, %f58, %f66;
$L__BB0_14:
	mad.lo.s32 	%r54, %r58, %r32, %r57;
	mul.wide.s32 	%rd39, %r54, 4;
	add.s64 	%rd40, %rd3, %rd39;
	st.global.f32 	[%rd40], %f66;
	add.s32 	%r55, %r57, %r5;
	setp.lt.s32 	%p17, %r55, %r32;
	selp.b32 	%r56, 0, %r6, %p17;
	add.s32 	%r58, %r56, %r58;
	selp.b32 	%r57, %r55, %r4, %p17;
	setp.lt.s32 	%p18, %r58, %r31;
	setp.lt.s32 	%p19, %r57, %r32;
	and.pred  	%p20, %p18, %p19;
	@%p20 bra 	$L__BB0_3;
	bra.uni 	$L__BB0_16;
$L__BB0_15:
	mad.lo.s32 	%r40, %r58, %r32, %r65;
	mul.wide.s32 	%rd7, %r40, 4;
	add.s64 	%rd8, %rd3, %rd7;
	mov.b32 	%r41, 0;
	st.global.u32 	[%rd8], %r41;
	add.s32 	%r42, %r65, %r5;
	setp.lt.s32 	%p5, %r42, %r32;
	selp.b32 	%r43, 0, %r6, %p5;
	add.s32 	%r58, %r43, %r58;
	selp.b32 	%r65, %r42, %r4, %p5;
	setp.lt.s32 	%p6, %r58, %r31;
	setp.lt.s32 	%p7, %r65, %r32;
	and.pred  	%p8, %p6, %p7;
	@%p8 bra 	$L__BB0_15;
$L__BB0_16:
	ret;

}


// ===== COMPILED SASS (sm_100) =====

	.target	sm_100

	.elftype	@"ET_EXEC"


//--------------------- .note.nv.tkinfo           --------------------------
	.section	.note.nv.tkinfo,"",@"SHT_NOTE"
	.sectionflags	@"SHF_NOTE_NV_TKINFO"
	.tkinfo
        /*0018*/ 	.word	0x00000002
        /*0030*/ 	.string	""
        /*0030*/ 	.string	"ptxas"
        /*0030*/ 	.string	"Cuda compilation tools, release 13.0, V13.0.88"
        /*0030*/ 	.string	"Build cuda_13.0.r13.0/compiler.36424714_0"
        /*0030*/ 	.string	"-arch sm_100 -m 64 "



//--------------------- .note.nv.cuinfo           --------------------------
	.section	.note.nv.cuinfo,"",@"SHT_NOTE"
	.sectionflags	@"SHF_NOTE_NV_CUINFO"
        /*0018*/ 	.short	0x0002
        /*001a*/ 	.short	0x0064
        /*001c*/ 	.short	0x0082
	.zero		2


//--------------------- .nv.info                  --------------------------
	.section	.nv.info,"",@"SHT_CUDA_INFO"
	.align	4


	//----- nvinfo : EIATTR_REGCOUNT
	.align		4
        /*0000*/ 	.byte	0x04, 0x2f
        /*0002*/ 	.short	(.L_1 - .L_0)
	.align		4
.L_0:
        /*0004*/ 	.word	index@(_Z10naiveSgemmPfS_S_iii)
        /*0008*/ 	.word	0x00000020


	//----- nvinfo : EIATTR_FRAME_SIZE
	.align		4
.L_1:
        /*000c*/ 	.byte	0x04, 0x11
        /*000e*/ 	.short	(.L_3 - .L_2)
	.align		4
.L_2:
        /*0010*/ 	.word	index@(_Z10naiveSgemmPfS_S_iii)
        /*0014*/ 	.word	0x00000000


	//----- nvinfo : EIATTR_MIN_STACK_SIZE
	.align		4
.L_3:
        /*0018*/ 	.byte	0x04, 0x12
        /*001a*/ 	.short	(.L_5 - .L_4)
	.align		4
.L_4:
        /*001c*/ 	.word	index@(_Z10naiveSgemmPfS_S_iii)
        /*0020*/ 	.word	0x00000000
.L_5:


//--------------------- .nv.compat                --------------------------
	.section	.nv.compat,"",@"SHT_CUDA_COMPAT_INFO"
	.align	4
        /*0000*/ 	.byte	0x02, 0x09, 0x00, 0x00, 0x02, 0x02, 0x01, 0x00, 0x02, 0x05, 0x05, 0x00, 0x03, 0x07, 0x01, 0x01
        /*0010*/ 	.byte	0x02, 0x03, 0x00, 0x00, 0x02, 0x06, 0x01, 0x00, 0x04, 0x0b, 0x08, 0x00, 0x09, 0x00, 0x00, 0x00
        /*0020*/ 	.byte	0x00, 0x00, 0x00, 0x00


//--------------------- .nv.info._Z10naiveSgemmPfS_S_iii --------------------------
	.section	.nv.info._Z10naiveSgemmPfS_S_iii,"",@"SHT_CUDA_INFO"
	.sectionflags	@""
	.align	4


	//----- nvinfo : EIATTR_CUDA_API_VERSION
	.align		4
        /*0000*/ 	.byte	0x04, 0x37
        /*0002*/ 	.short	(.L_7 - .L_6)
.L_6:
        /*0004*/ 	.word	0x00000082


	//----- nvinfo : EIATTR_KPARAM_INFO
	.align		4
.L_7:
        /*0008*/ 	.byte	0x04, 0x17
        /*000a*/ 	.short	(.L_9 - .L_8)
.L_8:
        /*000c*/ 	.word	0x00000000
        /*0010*/ 	.short	0x0005
        /*0012*/ 	.short	0x0020
        /*0014*/ 	.byte	0x00, 0xf0, 0x11, 0x00


	//----- nvinfo : EIATTR_KPARAM_INFO
	.align		4
.L_9:
        /*0018*/ 	.byte	0x04, 0x17
        /*001a*/ 	.short	(.L_11 - .L_10)
.L_10:
        /*001c*/ 	.word	0x00000000
        /*0020*/ 	.short	0x0004
        /*0022*/ 	.short	0x001c
        /*0024*/ 	.byte	0x00, 0xf0, 0x11, 0x00


	//----- nvinfo : EIATTR_KPARAM_INFO
	.align		4
.L_11:
        /*0028*/ 	.byte	0x04, 0x17
        /*002a*/ 	.short	(.L_13 - .L_12)
.L_12:
        /*002c*/ 	.word	0x00000000
        /*0030*/ 	.short	0x0003
        /*0032*/ 	.short	0x0018
        /*0034*/ 	.byte	0x00, 0xf0, 0x11, 0x00


	//----- nvinfo : EIATTR_KPARAM_INFO
	.align		4
.L_13:
        /*0038*/ 	.byte	0x04, 0x17
        /*003a*/ 	.short	(.L_15 - .L_14)
.L_14:
        /*003c*/ 	.word	0x00000000
        /*0040*/ 	.short	0x0002
        /*0042*/ 	.short	0x0010
        /*0044*/ 	.byte	0x00, 0xf5, 0x21, 0x00


	//----- nvinfo : EIATTR_KPARAM_INFO
	.align		4
.L_15:
        /*0048*/ 	.byte	0x04, 0x17
        /*004a*/ 	.short	(.L_17 - .L_16)
.L_16:
        /*004c*/ 	.word	0x00000000
        /*0050*/ 	.short	0x0001
        /*0052*/ 	.short	0x0008
        /*0054*/ 	.byte	0x00, 0xf5, 0x21, 0x00


	//----- nvinfo : EIATTR_KPARAM_INFO
	.align		4
.L_17:
        /*0058*/ 	.byte	0x04, 0x17
        /*005a*/ 	.short	(.L_19 - .L_18)
.L_18:
        /*005c*/ 	.word	0x00000000
        /*0060*/ 	.short	0x0000
        /*0062*/ 	.short	0x0000
        /*0064*/ 	.byte	0x00, 0xf5, 0x21, 0x00


	//----- nvinfo : EIATTR_SPARSE_MMA_MASK
	.align		4
.L_19:
        /*0068*/ 	.byte	0x03, 0x50
        /*006a*/ 	.short	0x0000


	//----- nvinfo : EIATTR_MAXREG_COUNT
	.align		4
        /*006c*/ 	.byte	0x03, 0x1b
        /*006e*/ 	.short	0x00ff


	//----- nvinfo : EIATTR_MERCURY_ISA_VERSION
	.align		4
        /*0070*/ 	.byte	0x03, 0x5f
        /*0072*/ 	.short	0x0101


	//----- nvinfo : EIATTR_VRC_CTA_INIT_COUNT
	.align		4
        /*0074*/ 	.byte	0x02, 0x4a
	.zero		1
	.zero		1


	//----- nvinfo : EIATTR_EXIT_INSTR_OFFSETS
	.align		4
        /*0078*/ 	.byte	0x04, 0x1c
        /*007a*/ 	.short	(.L_21 - .L_20)


	//   ....[0]....
.L_20:
        /*007c*/ 	.word	0x000000c0


	//   ....[1]....
        /*0080*/ 	.word	0x00000220


	//   ....[2]....
        /*0084*/ 	.word	0x00000a20


	//----- nvinfo : EIATTR_CRS_STACK_SIZE
	.align		4
.L_21:
        /*0088*/ 	.byte	0x04, 0x1e
        /*008a*/ 	.short	(.L_23 - .L_22)
.L_22:
        /*008c*/ 	.word	0x00000000


	//----- nvinfo : EIATTR_CBANK_PARAM_SIZE
	.align		4
.L_23:
        /*0090*/ 	.byte	0x03, 0x19
        /*0092*/ 	.short	0x0024


	//----- nvinfo : EIATTR_PARAM_CBANK
	.align		4
        /*0094*/ 	.byte	0x04, 0x0a
        /*0096*/ 	.short	(.L_25 - .L_24)
	.align		4
.L_24:
        /*0098*/ 	.word	index@(.nv.constant0._Z10naiveSgemmPfS_S_iii)
        /*009c*/ 	.short	0x0380
        /*009e*/ 	.short	0x0024


	//----- nvinfo : EIATTR_SW_WAR
	.align		4
.L_25:
        /*00a0*/ 	.byte	0x04, 0x36
        /*00a2*/ 	.short	(.L_27 - .L_26)
.L_26:
        /*00a4*/ 	.word	0x00000008
.L_27:


//--------------------- .nv.callgraph             --------------------------
	.section	.nv.callgraph,"",@"SHT_CUDA_CALLGRAPH"
	.align	4
	.sectionentsize	8
	.align		4
        /*0000*/ 	.word	0x00000000
	.align		4
        /*0004*/ 	.word	0xffffffff
	.align		4
        /*0008*/ 	.word	0x00000000
	.align		4
        /*000c*/ 	.word	0xfffffffe
	.align		4
        /*0010*/ 	.word	0x00000000
	.align		4
        /*0014*/ 	.word	0xfffffffd
	.align		4
        /*0018*/ 	.word	0x00000000
	.align		4
        /*001c*/ 	.word	0xfffffffc


//--------------------- .text._Z10naiveSgemmPfS_S_iii --------------------------
	.section	.text._Z10naiveSgemmPfS_S_iii,"ax",@progbits
	.align	128
        .global         _Z10naiveSgemmPfS_S_iii
        .type           _Z10naiveSgemmPfS_S_iii,@function
        .size           _Z10naiveSgemmPfS_S_iii,(.L_x_8 - _Z10naiveSgemmPfS_S_iii)
        .other          _Z10naiveSgemmPfS_S_iii,@"STO_CUDA_ENTRY STV_DEFAULT"
_Z10naiveSgemmPfS_S_iii:
.text._Z10naiveSgemmPfS_S_iii:
[----:B------:R-:W-:Y:S01]  /*0000*/  LDC R1, c[0x0][0x37c] ;  /* 0x0000df00ff017b82 */ /* 0x000fe20000000800 */
[----:B------:R-:W0:Y:S07]  /*0010*/  S2R R19, SR_TID.X ;  /* 0x0000000000137919 */ /* 0x000e2e0000002100 */
[----:B------:R-:W1:Y:S01]  /*0020*/  LDC R16, c[0x0][0x364] ;  /* 0x0000d900ff107b82 */ /* 0x000e620000000800 */
[----:B------:R-:W2:Y:S01]  /*0030*/  LDCU.64 UR10, c[0x0][0x398] ;  /* 0x00007300ff0a77ac */ /* 0x000ea20008000a00 */
[----:B------:R-:W1:Y:S06]  /*0040*/  S2R R17, SR_TID.Y ;  /* 0x0000000000117919 */ /* 0x000e6c0000002200 */
[----:B------:R-:W0:Y:S08]  /*0050*/  S2UR UR5, SR_CTAID.X ;  /* 0x00000000000579c3 */ /* 0x000e300000002500 */
[----:B------:R-:W0:Y:S08]  /*0060*/  LDC R18, c[0x0][0x360] ;  /* 0x0000d800ff127b82 */ /* 0x000e300000000800 */
[----:B------:R-:W1:Y:S01]  /*0070*/  S2UR UR4, SR_CTAID.Y ;  /* 0x00000000000479c3 */ /* 0x000e620000002600 */
[----:B0-----:R-:W-:-:S05]  /*0080*/  IMAD R19, R18, UR5, R19 ;  /* 0x0000000512137c24 */ /* 0x001fca000f8e0213 */
[----:B--2---:R-:W-:Y:S01]  /*0090*/  ISETP.GE.AND P0, PT, R19, UR11, PT ;  /* 0x0000000b13007c0c */ /* 0x004fe2000bf06270 */
[----:B-1----:R-:W-:-:S05]  /*00a0*/  IMAD R17, R16, UR4, R17 ;  /* 0x0000000410117c24 */ /* 0x002fca000f8e0211 */
[----:B------:R-:W-:-:S13]  /*00b0*/  ISETP.GE.OR P0, PT, R17, UR10, P0 ;  /* 0x0000000a11007c0c */ /* 0x000fda0008706670 */
[----:B------:R-:W-:Y:S05]  /*00c0*/  @P0 EXIT ;  /* 0x000000000000094d */ /* 0x000fea0003800000 */
[----:B------:R-:W0:Y:S01]  /*00d0*/  LDCU UR4, c[0x0][0x3a0] ;  /* 0x00007400ff0477ac */ /* 0x000e220008000800 */
[----:B------:R-:W1:Y:S01]  /*00e0*/  LDCU UR5, c[0x0][0x370] ;  /* 0x00006e00ff0577ac */ /* 0x000e620008000800 */
[----:B------:R-:W2:Y:S01]  /*00f0*/  LDCU UR6, c[0x0][0x374] ;  /* 0x00006e80ff0677ac */ /* 0x000ea20008000800 */
[----:B------:R-:W3:Y:S01]  /*0100*/  LDCU.64 UR8, c[0x0][0x358] ;  /* 0x00006b00ff0877ac */ /* 0x000ee20008000a00 */
[----:B0-----:R-:W-:Y:S01]  /*0110*/  UISETP.GT.AND UP0, UPT, UR4, URZ, UPT ;  /* 0x000000ff0400728c */ /* 0x001fe2000bf04270 */
[----:B-1----:R-:W-:Y:S02]  /*0120*/  IMAD R18, R18, UR5, RZ ;  /* 0x0000000512127c24 */ /* 0x002fe4000f8e02ff */
[----:B--2---:R-:W-:-:S06]  /*0130*/  IMAD R16, R16, UR6, RZ ;  /* 0x0000000610107c24 */ /* 0x004fcc000f8e02ff */
[----:B---3--:R-:W-:Y:S05]  /*0140*/  BRA.U UP0, `(.L_x_0) ;  /* 0x0000000100387547 */ /* 0x008fea000b800000 */
[----:B------:R-:W0:Y:S01]  /*0150*/  LDC.64 R4, c[0x0][0x390] ;  /* 0x0000e400ff047b82 */ /* 0x000e220000000a00 */
[----:B------:R-:W-:-:S07]  /*0160*/  MOV R0, R19 ;  /* 0x0000001300007202 */ /* 0x000fce0000000f00 */
.L_x_1:
[----:B------:R-:W-:Y:S01]  /*0170*/  IMAD R3, R17, UR11, R0 ;  /* 0x0000000b11037c24 */ /* 0x000fe2000f8e0200 */
[----:B------:R-:W-:-:S03]  /*0180*/  IADD3 R0, PT, PT, R18, R0, RZ ;  /* 0x0000000012007210 */ /* 0x000fc60007ffe0ff */
[----:B0-----:R-:W-:Y:S01]  /*0190*/  IMAD.WIDE R2, R3, 0x4, R4 ;  /* 0x0000000403027825 */ /* 0x001fe200078e0204 */
[----:B------:R-:W-:-:S04]  /*01a0*/  ISETP.GE.AND P0, PT, R0, UR11, PT ;  /* 0x0000000b00007c0c */ /* 0x000fc8000bf06270 */
[----:B------:R-:W-:Y:S01]  /*01b0*/  SEL R6, R16, RZ, P0 ;  /* 0x000000ff10067207 */ /* 0x000fe20000000000 */
[----:B------:R1:W-:Y:S01]  /*01c0*/  STG.E desc[UR8][R2.64], RZ ;  /* 0x000000ff02007986 */ /* 0x0003e2000c101908 */
[----:B------:R-:W-:Y:S02]  /*01d0*/  SEL R0, R0, R19, !P0 ;  /* 0x0000001300007207 */ /* 0x000fe40004000000 */
[----:B------:R-:W-:Y:S02]  /*01e0*/  IADD3 R17, PT, PT, R6, R17, RZ ;  /* 0x0000001106117210 */ /* 0x000fe40007ffe0ff */
[----:B------:R-:W-:Y:S02]  /*01f0*/  ISETP.GE.AND P0, PT, R0, UR11, PT ;  /* 0x0000000b00007c0c */ /* 0x000fe4000bf06270 */
[----:B------:R-:W-:-:S13]  /*0200*/  ISETP.LT.AND P1, PT, R17, UR10, PT ;  /* 0x0000000a11007c0c */ /* 0x000fda000bf21270 */
[----:B-1----:R-:W-:Y:S05]  /*0210*/  @!P0 BRA P1, `(.L_x_1) ;  /* 0xfffffffc00d48947 */ /* 0x002fea000083ffff */
[----:B------:R-:W-:Y:S05]  /*0220*/  EXIT ;  /* 0x000000000000794d */ /* 0x000fea0003800000 */
.L_x_0:
[----:B------:R-:W-:Y:S01]  /*0230*/  ULOP3.LUT UR5, UR4, 0x7ffffff8, URZ, 0xc0, !UPT ;  /* 0x7ffffff804057892 */ /* 0x000fe2000f8ec0ff */
[----:B------:R-:W-:Y:S01]  /*0240*/  MOV R15, R19 ;  /* 0x00000013000f7202 */ /* 0x000fe20000000f00 */
[----:B------:R-:W-:Y:S02]  /*0250*/  ULOP3.LUT UR4, UR4, 0x7, URZ, 0xc0, !UPT ;  /* 0x0000000704047892 */ /* 0x000fe4000f8ec0ff */
[----:B------:R-:W-:-:S12]  /*0260*/  UIADD3 UR7, UPT, UPT, -UR5, URZ, URZ ;  /* 0x000000ff05077290 */ /* 0x000fd8000fffe1ff */
.L_x_6:
[----:B------:R-:W0:Y:S01]  /*0270*/  LDC R14, c[0x0][0x3a0] ;  /* 0x0000e800ff0e7b82 */ /* 0x000e220000000800 */
[----:B------:R-:W-:Y:S01]  /*0280*/  HFMA2 R26, -RZ, RZ, 0, 0 ;  /* 0x00000000ff1a7431 */ /* 0x000fe200000001ff */
[----:B------:R-:W-:Y:S02]  /*0290*/  MOV R0, RZ ;  /* 0x000000ff00007202 */ /* 0x000fe40000000f00 */
[----:B0-----:R-:W-:Y:S01]  /*02a0*/  ISETP.GE.U32.AND P0, PT, R14, 0x8, PT ;  /* 0x000000080e00780c */ /* 0x001fe20003f06070 */
[----:B------:R-:W-:-:S12]  /*02b0*/  IMAD R20, R17, R14, RZ ;  /* 0x0000000e11147224 */ /* 0x000fd800078e02ff */
[----:B------:R-:W-:Y:S05]  /*02c0*/  @!P0 BRA `(.L_x_2) ;  /* 0x0000000000b88947 */ /* 0x000fea0003800000 */
[----:B------:R-:W-:Y:S02]  /*02d0*/  MOV R26, RZ ;  /* 0x000000ff001a7202 */ /* 0x000fe40000000f00 */
[----:B------:R-:W-:Y:S02]  /*02e0*/  MOV R21, R20 ;  /* 0x0000001400157202 */ /* 0x000fe40000000f00 */
[----:B------:R-:W-:Y:S02]  /*02f0*/  MOV R22, R15 ;  /* 0x0000000f00167202 */ /* 0x000fe40000000f00 */
[----:B------:R-:W-:-:S07]  /*0300*/  MOV R23, UR7 ;  /* 0x0000000700177c02 */ /* 0x000fce0008000f00 */
.L_x_3:
[----:B------:R-:W0:Y:S08]  /*0310*/  LDC.64 R8, c[0x0][0x388] ;  /* 0x0000e200ff087b82 */ /* 0x000e300000000a00 */
[----:B------:R-:W1:Y:S08]  /*0320*/  LDC.64 R2, c[0x0][0x380] ;  /* 0x0000e000ff027b82 */ /* 0x000e700000000a00 */
[----:B------:R-:W2:Y:S01]  /*0330*/  LDC R25, c[0x0][0x39c] ;  /* 0x0000e700ff197b82 */ /* 0x000ea20000000800 */
[----:B0-----:R-:W-:-:S05]  /*0340*/  IMAD.WIDE R8, R22, 0x4, R8 ;  /* 0x0000000416087825 */ /* 0x001fca00078e0208 */
[----:B------:R0:W3:Y:S01]  /*0350*/  LDG.E.CONSTANT R28, desc[UR8][R8.64] ;  /* 0x00000008081c7981 */ /* 0x0000e2000c1e9900 */
[----:B-1----:R-:W-:-:S05]  /*0360*/  IMAD.WIDE R2, R21, 0x4, R2 ;  /* 0x0000000415027825 */ /* 0x002fca00078e0202 */
[----:B------:R-:W3:Y:S01]  /*0370*/  LDG.E.CONSTANT R29, desc[UR8][R2.64] ;  /* 0x00000008021d7981 */ /* 0x000ee2000c1e9900 */
[----:B--2---:R-:W-:-:S03]  /*0380*/  IMAD.WIDE R12, R25, 0x4, R8 ;  /* 0x00000004190c7825 */ /* 0x004fc600078e0208 */
[----:B------:R-:W2:Y:S04]  /*0390*/  LDG.E.CONSTANT R27, desc[UR8][R2.64+0x4] ;  /* 0x00000408021b7981 */ /* 0x000ea8000c1e9900 */
[----:B------:R1:W2:Y:S01]  /*03a0*/  LDG.E.CONSTANT R24, desc[UR8][R12.64] ;  /* 0x000000080c187981 */ /* 0x0002a2000c1e9900 */
[----:B------:R-:W-:-:S03]  /*03b0*/  IMAD.WIDE R10, R25, 0x4, R12 ;  /* 0x00000004190a7825 */ /* 0x000fc600078e020c */
[----:B------:R-:W4:Y:S01]  /*03c0*/  LDG.E.CONSTANT R0, desc[UR8][R2.64+0x8] ;  /* 0x0000080802007981 */ /* 0x000f22000c1e9900 */
[----:B------:R-:W-:-:S03]  /*03d0*/  IMAD.WIDE R6, R25, 0x4, R10 ;  /* 0x0000000419067825 */ /* 0x000fc600078e020a */
[----:B------:R-:W4:Y:S01]  /*03e0*/  LDG.E.CONSTANT R11, desc[UR8][R10.64] ;  /* 0x000000080a0b7981 */ /* 0x000f22000c1e9900 */
[----:B------:R-:W-:-:S03]  /*03f0*/  IMAD.WIDE R4, R25, 0x4, R6 ;  /* 0x0000000419047825 */ /* 0x000fc600078e0206 */
[----:B------:R-:W5:Y:S01]  /*0400*/  LDG.E.CONSTANT R6, desc[UR8][R6.64] ;  /* 0x0000000806067981 */ /* 0x000f62000c1e9900 */
[----:B0-----:R-:W-:-:S03]  /*0410*/  IMAD.WIDE R8, R25, 0x4, R4 ;  /* 0x0000000419087825 */ /* 0x001fc600078e0204 */
[----:B------:R-:W5:Y:S01]  /*0420*/  LDG.E.CONSTANT R4, desc[UR8][R4.64] ;  /* 0x0000000804047981 */ /* 0x000f62000c1e9900 */
[----:B-1----:R-:W-:-:S03]  /*0430*/  IMAD.WIDE R12, R25, 0x4, R8 ;  /* 0x00000004190c7825 */ /* 0x002fc600078e0208 */
[----:B------:R-:W5:Y:S04]  /*0440*/  LDG.E.CONSTANT R7, desc[UR8][R2.64+0x18] ;  /* 0x0000180802077981 */ /* 0x000f68000c1e9900 */
[----:B------:R-:W5:Y:S04]  /*0450*/  LDG.E.CONSTANT R8, desc[UR8][R8.64] ;  /* 0x0000000808087981 */ /* 0x000f68000c1e9900 */
[----:B------:R-:W5:Y:S04]  /*0460*/  LDG.E.CONSTANT R5, desc[UR8][R2.64+0x14] ;  /* 0x0000140802057981 */ /* 0x000f68000c1e9900 */
[----:B------:R-:W5:Y:S04]  /*0470*/  LDG.E.CONSTANT R10, desc[UR8][R12.64] ;  /* 0x000000080c0a7981 */ /* 0x000f68000c1e9900 */
[----:B------:R-:W5:Y:S01]  /*0480*/  LDG.E.CONSTANT R9, desc[UR8][R2.64+0x1c] ;  /* 0x00001c0802097981 */ /* 0x000f62000c1e9900 */
[----:B---3--:R-:W-:-:S03]  /*0490*/  FFMA R28, R29, R28, R26 ;  /* 0x0000001c1d1c7223 */ /* 0x008fc6000000001a */
[----:B------:R-:W5:Y:S01]  /*04a0*/  LDG.E.CONSTANT R26, desc[UR8][R2.64+0xc] ;  /* 0x00000c08021a7981 */ /* 0x000f62000c1e9900 */
[----:B--2---:R-:W-:-:S03]  /*04b0*/  FFMA R27, R27, R24, R28 ;  /* 0x000000181b1b7223 */ /* 0x004fc6000000001c */
[----:B------:R-:W2:Y:S01]  /*04c0*/  LDG.E.CONSTANT R24, desc[UR8][R2.64+0x10] ;  /* 0x0000100802187981 */ /* 0x000ea2000c1e9900 */
[----:B------:R-:W-:-:S06]  /*04d0*/  IMAD.WIDE R28, R25, 0x4, R12 ;  /* 0x00000004191c7825 */ /* 0x000fcc00078e020c */
[----:B------:R-:W3:Y:S01]  /*04e0*/  LDG.E.CONSTANT R28, desc[UR8][R28.64] ;  /* 0x000000081c1c7981 */ /* 0x000ee2000c1e9900 */
[----:B----4-:R-:W-:Y:S01]  /*04f0*/  FFMA R11, R0, R11, R27 ;  /* 0x0000000b000b7223 */ /* 0x010fe2000000001b */
[----:B------:R-:W-:-:S04]  /*0500*/  IADD3 R23, PT, PT, R23, 0x8, RZ ;  /* 0x0000000817177810 */ /* 0x000fc80007ffe0ff */
[----:B------:R-:W-:Y:S02]  /*0510*/  ISETP.NE.AND P0, PT, R23, RZ, PT ;  /* 0x000000ff1700720c */ /* 0x000fe40003f05270 */
[----:B------:R-:W-:Y:S02]  /*0520*/  LEA R22, R25, R22, 0x3 ;  /* 0x0000001619167211 */ /* 0x000fe400078e18ff */
[----:B------:R-:W-:Y:S01]  /*0530*/  IADD3 R21, PT, PT, R21, 0x8, RZ ;  /* 0x0000000815157810 */ /* 0x000fe20007ffe0ff */
[----:B-----5:R-:W-:-:S04]  /*0540*/  FFMA R11, R26, R6, R11 ;  /* 0x000000061a0b7223 */ /* 0x020fc8000000000b */
[----:B--2---:R-:W-:-:S04]  /*0550*/  FFMA R4, R24, R4, R11 ;  /* 0x0000000418047223 */ /* 0x004fc8000000000b */
[----:B------:R-:W-:-:S04]  /*0560*/  FFMA R4, R5, R8, R4 ;  /* 0x0000000805047223 */ /* 0x000fc80000000004 */
[----:B------:R-:W-:-:S04]  /*0570*/  FFMA R4, R7, R10, R4 ;  /* 0x0000000a07047223 */ /* 0x000fc80000000004 */
[----:B---3--:R-:W-:Y:S01]  /*0580*/  FFMA R26, R9, R28, R4 ;  /* 0x0000001c091a7223 */ /* 0x008fe20000000004 */
[----:B------:R-:W-:Y:S06]  /*0590*/  @P0 BRA `(.L_x_3) ;  /* 0xfffffffc005c0947 */ /* 0x000fec000383ffff */
[----:B------:R-:W-:-:S07]  /*05a0*/  MOV R0, UR5 ;  /* 0x0000000500007c02 */ /* 0x000fce0008000f00 */
.L_x_2:
[----:B------:R-:W-:-:S09]  /*05b0*/  UISETP.NE.AND UP0, UPT, UR4, URZ, UPT ;  /* 0x000000ff0400728c */ /* 0x000fd2000bf05270 */
[----:B------:R-:W-:Y:S05]  /*05c0*/  BRA.U !UP0, `(.L_x_4) ;  /* 0x0000000108e07547 */ /* 0x000fea000b800000 */
[----:B------:R-:W-:Y:S01]  /*05d0*/  UIADD3 UR6, UPT, UPT, UR4, -0x1, URZ ;  /* 0xffffffff04067890 */ /* 0x000fe2000fffe0ff */
[----:B------:R-:W-:-:S03]  /*05e0*/  LOP3.LUT P0, R12, R14, 0x3, RZ, 0xc0, !PT ;  /* 0x000000030e0c7812 */ /* 0x000fc6000780c0ff */
[----:B------:R-:W-:-:S09]  /*05f0*/  UISETP.GE.U32.AND UP0, UPT, UR6, 0x3, UPT ;  /* 0x000000030600788c */ /* 0x000fd2000bf06070 */
[----:B------:R-:W-:Y:S05]  /*0600*/  BRA.U !UP0, `(.L_x_5) ;  /* 0x00000001085c7547 */ /* 0x000fea000b800000 */
[----:B------:R-:W0:Y:S01]  /*0610*/  LDC R11, c[0x0][0x39c] ;  /* 0x0000e700ff0b7b82 */ /* 0x000e220000000800 */
[----:B------:R-:W-:-:S07]  /*0620*/  IADD3 R7, PT, PT, R20, R0, RZ ;  /* 0x0000000014077210 */ /* 0x000fce0007ffe0ff */
[----:B------:R-:W1:Y:S08]  /*0630*/  LDC.64 R4, c[0x0][0x388] ;  /* 0x0000e200ff047b82 */ /* 0x000e700000000a00 */
[----:B------:R-:W2:Y:S01]  /*0640*/  LDC.64 R2, c[0x0][0x380] ;  /* 0x0000e000ff027b82 */ /* 0x000ea20000000a00 */
[----:B0-----:R-:W-:-:S04]  /*0650*/  IMAD R9, R0, R11, R15 ;  /* 0x0000000b00097224 */ /* 0x001fc800078e020f */
[----:B-1----:R-:W-:-:S04]  /*0660*/  IMAD.WIDE R4, R9, 0x4, R4 ;  /* 0x0000000409047825 */ /* 0x002fc800078e0204 */
[----:B--2---:R-:W-:-:S04]  /*0670*/  IMAD.WIDE R2, R7, 0x4, R2 ;  /* 0x0000000407027825 */ /* 0x004fc800078e0202 */
[C---:B------:R-:W-:Y:S01]  /*0680*/  IMAD.WIDE R6, R11.reuse, 0x4, R4 ;  /* 0x000000040b067825 */ /* 0x040fe200078e0204 */
[----:B------:R-:W2:Y:S04]  /*0690*/  LDG.E.CONSTANT R13, desc[UR8][R2.64] ;  /* 0x00000008020d7981 */ /* 0x000ea8000c1e9900 */
[----:B------:R-:W2:Y:S01]  /*06a0*/  LDG.E.CONSTANT R4, desc[UR8][R4.64] ;  /* 0x0000000804047981 */ /* 0x000ea2000c1e9900 */
[----:B------:R-:W-:-:S03]  /*06b0*/  IMAD.WIDE R8, R11, 0x4, R6 ;  /* 0x000000040b087825 */ /* 0x000fc600078e0206 */
[----:B------:R-:W3:Y:S04]  /*06c0*/  LDG.E.CONSTANT R6, desc[UR8][R6.64] ;  /* 0x0000000806067981 */ /* 0x000ee8000c1e9900 */
[----:B------:R-:W3:Y:S01]  /*06d0*/  LDG.E.CONSTANT R22, desc[UR8][R2.64+0x4] ;  /* 0x0000040802167981 */ /* 0x000ee2000c1e9900 */
[----:B------:R-:W-:-:S03]  /*06e0*/  IMAD.WIDE R10, R11, 0x4, R8 ;  /* 0x000000040b0a7825 */ /* 0x000fc600078e0208 */
[----:B------:R-:W4:Y:S04]  /*06f0*/  LDG.E.CONSTANT R21, desc[UR8][R8.64] ;  /* 0x0000000808157981 */ /* 0x000f28000c1e9900 */
[----:B------:R-:W4:Y:S04]  /*0700*/  LDG.E.CONSTANT R24, desc[UR8][R2.64+0x8] ;  /* 0x0000080802187981 */ /* 0x000f28000c1e9900 */
[----:B------:R-:W5:Y:S04]  /*0710*/  LDG.E.CONSTANT R28, desc[UR8][R2.64+0xc] ;  /* 0x00000c08021c7981 */ /* 0x000f68000c1e9900 */
[----:B------:R-:W5:Y:S01]  /*0720*/  LDG.E.CONSTANT R10, desc[UR8][R10.64] ;  /* 0x000000080a0a7981 */ /* 0x000f62000c1e9900 */
[----:B------:R-:W-:Y:S01]  /*0730*/  IADD3 R0, PT, PT, R0, 0x4, RZ ;  /* 0x0000000400007810 */ /* 0x000fe20007ffe0ff */
[----:B--2---:R-:W-:-:S04]  /*0740*/  FFMA R13, R13, R4, R26 ;  /* 0x000000040d0d7223 */ /* 0x004fc8000000001a */
[----:B---3--:R-:W-:-:S04]  /*0750*/  FFMA R13, R22, R6, R13 ;  /* 0x00000006160d7223 */ /* 0x008fc8000000000d */
[----:B----4-:R-:W-:-:S04]  /*0760*/  FFMA R13, R24, R21, R13 ;  /* 0x00000015180d7223 */ /* 0x010fc8000000000d */
[----:B-----5:R-:W-:-:S07]  /*0770*/  FFMA R26, R28, R10, R13 ;  /* 0x0000000a1c1a7223 */ /* 0x020fce000000000d */
.L_x_5:
[----:B------:R-:W-:Y:S05]  /*0780*/  @!P0 BRA `(.L_x_4) ;  /* 0x0000000000708947 */ /* 0x000fea0003800000 */
[----:B------:R-:W-:Y:S01]  /*0790*/  ISETP.NE.AND P0, PT, R12, 0x1, PT ;  /* 0x000000010c00780c */ /* 0x000fe20003f05270 */
[----:B------:R-:W0:Y:S01]  /*07a0*/  LDC.64 R6, c[0x0][0x388] ;  /* 0x0000e200ff067b82 */ /* 0x000e220000000a00 */
[----:B------:R-:W-:-:S04]  /*07b0*/  LOP3.LUT R14, R14, 0x1, RZ, 0xc0, !PT ;  /* 0x000000010e0e7812 */ /* 0x000fc800078ec0ff */
[----:B------:R-:W-:-:S03]  /*07c0*/  ISETP.NE.U32.AND P1, PT, R14, 0x1, PT ;  /* 0x000000010e00780c */ /* 0x000fc60003f25070 */
[----:B------:R-:W1:Y:S04]  /*07d0*/  LDC.64 R8, c[0x0][0x380] ;  /* 0x0000e000ff087b82 */ /* 0x000e680000000a00 */
[----:B------:R-:W-:-:S04]  /*07e0*/  @P0 IADD3 R11, PT, PT, R20, R0, RZ ;  /* 0x00000000140b0210 */ /* 0x000fc80007ffe0ff */
[----:B------:R-:W2:Y:S08]  /*07f0*/  @P0 LDC R23, c[0x0][0x39c] ;  /* 0x0000e700ff170b82 */ /* 0x000eb00000000800 */
[----:B------:R-:W3:Y:S08]  /*0800*/  @!P1 LDC R12, c[0x0][0x39c] ;  /* 0x0000e700ff0c9b82 */ /* 0x000ef00000000800 */
[----:B------:R-:W4:Y:S01]  /*0810*/  LDC.64 R2, c[0x0][0x380] ;  /* 0x0000e000ff027b82 */ /* 0x000f220000000a00 */
[----:B-1----:R-:W-:-:S05]  /*0820*/  @P0 IMAD.WIDE R8, R11, 0x4, R8 ;  /* 0x000000040b080825 */ /* 0x002fca00078e0208 */
[----:B------:R-:W5:Y:S02]  /*0830*/  @P0 LDG.E.CONSTANT R25, desc[UR8][R8.64] ;  /* 0x0000000808190981 */ /* 0x000f64000c1e9900 */
[----:B------:R-:W1:Y:S01]  /*0840*/  LDC.64 R4, c[0x0][0x388] ;  /* 0x0000e200ff047b82 */ /* 0x000e620000000a00 */
[C---:B--2---:R-:W-:Y:S01]  /*0850*/  @P0 IMAD R13, R0.reuse, R23, R15 ;  /* 0x00000017000d0224 */ /* 0x044fe200078e020f */
[----:B------:R-:W-:-:S03]  /*0860*/  @P0 IADD3 R0, PT, PT, R0, 0x2, RZ ;  /* 0x0000000200000810 */ /* 0x000fc60007ffe0ff */
[----:B0-----:R-:W-:Y:S01]  /*0870*/  @P0 IMAD.WIDE R6, R13, 0x4, R6 ;  /* 0x000000040d060825 */ /* 0x001fe200078e0206 */
[----:B------:R-:W-:-:S04]  /*0880*/  @!P1 IADD3 R21, PT, PT, R20, R0, RZ ;  /* 0x0000000014159210 */ /* 0x000fc80007ffe0ff */
[----:B------:R-:W5:Y:S01]  /*0890*/  @P0 LDG.E.CONSTANT R13, desc[UR8][R6.64] ;  /* 0x00000008060d0981 */ /* 0x000f62000c1e9900 */
[----:B------:R-:W-:-:S04]  /*08a0*/  @P0 IMAD.WIDE R10, R23, 0x4, R6 ;  /* 0x00000004170a0825 */ /* 0x000fc800078e0206 */
[----:B---3--:R-:W-:Y:S02]  /*08b0*/  @!P1 IMAD R23, R0, R12, R15 ;  /* 0x0000000c00179224 */ /* 0x008fe400078e020f */
[----:B----4-:R-:W-:Y:S01]  /*08c0*/  @!P1 IMAD.WIDE R2, R21, 0x4, R2 ;  /* 0x0000000415029825 */ /* 0x010fe200078e0202 */
[----:B------:R-:W2:Y:S04]  /*08d0*/  @P0 LDG.E.CONSTANT R0, desc[UR8][R8.64+0x4] ;  /* 0x0000040808000981 */ /* 0x000ea8000c1e9900 */
[----:B------:R-:W2:Y:S01]  /*08e0*/  @P0 LDG.E.CONSTANT R10, desc[UR8][R10.64] ;  /* 0x000000080a0a0981 */ /* 0x000ea2000c1e9900 */
[----:B-1----:R-:W-:-:S03]  /*08f0*/  @!P1 IMAD.WIDE R4, R23, 0x4, R4 ;  /* 0x0000000417049825 */ /* 0x002fc600078e0204 */
[----:B------:R-:W3:Y:S04]  /*0900*/  @!P1 LDG.E.CONSTANT R3, desc[UR8][R2.64] ;  /* 0x0000000802039981 */ /* 0x000ee8000c1e9900 */
[----:B------:R-:W3:Y:S01]  /*0910*/  @!P1 LDG.E.CONSTANT R4, desc[UR8][R4.64] ;  /* 0x0000000804049981 */ /* 0x000ee2000c1e9900 */
[----:B-----5:R-:W-:-:S04]  /*0920*/  @P0 FFMA R13, R25, R13, R26 ;  /* 0x0000000d190d0223 */ /* 0x020fc8000000001a */
[----:B--2---:R-:W-:-:S04]  /*0930*/  @P0 FFMA R26, R0, R10, R13 ;  /* 0x0000000a001a0223 */ /* 0x004fc8000000000d */
[----:B---3--:R-:W-:-:S07]  /*0940*/  @!P1 FFMA R26, R3, R4, R26 ;  /* 0x00000004031a9223 */ /* 0x008fce000000001a */
.L_x_4:
[----:B------:R-:W0:Y:S01]  /*0950*/  LDC.64 R2, c[0x0][0x390] ;  /* 0x0000e400ff027b82 */ /* 0x000e220000000a00 */
[----:B------:R-:W1:Y:S01]  /*0960*/  LDCU.64 UR10, c[0x0][0x398] ;  /* 0x00007300ff0a77ac */ /* 0x000e620008000a00 */
[----:B------:R-:W-:Y:S01]  /*0970*/  IADD3 R0, PT, PT, R18, R15, RZ ;  /* 0x0000000f12007210 */ /* 0x000fe20007ffe0ff */
[----:B-1----:R-:W-:-:S03]  /*0980*/  IMAD R5, R17, UR11, R15 ;  /* 0x0000000b11057c24 */ /* 0x002fc6000f8e020f */
[----:B------:R-:W-:Y:S01]  /*0990*/  ISETP.GE.AND P0, PT, R0, UR11, PT ;  /* 0x0000000b00007c0c */ /* 0x000fe2000bf06270 */
[----:B0-----:R-:W-:-:S03]  /*09a0*/  IMAD.WIDE R2, R5, 0x4, R2 ;  /* 0x0000000405027825 */ /* 0x001fc600078e0202 */
[----:B------:R-:W-:Y:S02]  /*09b0*/  SEL R4, R16, RZ, P0 ;  /* 0x000000ff10047207 */ /* 0x000fe40000000000 */
[----:B------:R-:W-:Y:S01]  /*09c0*/  SEL R15, R0, R19, !P0 ;  /* 0x00000013000f7207 */ /* 0x000fe20004000000 */
[----:B------:R0:W-:Y:S01]  /*09d0*/  STG.E desc[UR8][R2.64], R26 ;  /* 0x0000001a02007986 */ /* 0x0001e2000c101908 */
[----:B------:R-:W-:Y:S02]  /*09e0*/  IADD3 R17, PT, PT, R4, R17, RZ ;  /* 0x0000001104117210 */ /* 0x000fe40007ffe0ff */
[----:B------:R-:W-:Y:S02]  /*09f0*/  ISETP.GE.AND P0, PT, R15, UR11, PT ;  /* 0x0000000b0f007c0c */ /* 0x000fe4000bf06270 */
[----:B------:R-:W-:-:S13]  /*0a00*/  ISETP.LT.AND P1, PT, R17, UR10, PT ;  /* 0x0000000a11007c0c */ /* 0x000fda000bf21270 */
[----:B0-----:R-:W-:Y:S05]  /*0a10*/  @!P0 BRA P1, `(.L_x_6) ;  /* 0xfffffff800148947 */ /* 0x001fea000083ffff */
[----:B------:R-:W-:Y:S05]  /*0a20*/  EXIT ;  /* 0x000000000000794d */ /* 0x000fea0003800000 */
.L_x_7:
[----:B------:R-:W-:-:S00]  /*0a30*/  BRA `(.L_x_7) ;  /* 0xfffffffc00fc7947 */ /* 0x000fc0000383ffff */
[----:B------:R-:W-:-:S00]  /*0a40*/  NOP ;  /* 0x0000000000007918 */ /* 0x000fc00000000000 */
        /* <DEDUP_REMOVED lines=11> */
.L_x_8:


//--------------------- .nv.shared.reserved.0     --------------------------
	.section	.nv.shared.reserved.0,"aw",@nobits
	.weak		__nv_reservedSMEM_offset_0_alias
	.size		__nv_reservedSMEM_offset_0_alias, 0, 64
	.other		__nv_reservedSMEM_offset_0_alias,@"STO_CUDA_RESERVED_SHARED STV_DEFAULT"
__nv_reservedSMEM_offset_0_alias:
	.zero		0
	.zero		64


//--------------------- .nv.constant0._Z10naiveSgemmPfS_S_iii --------------------------
	.section	.nv.constant0._Z10naiveSgemmPfS_S_iii,"a",@progbits
	.sectionflags	@""
	.align	4
.nv.constant0._Z10naiveSgemmPfS_S_iii:
	.zero		932


//--------------------- SYMBOLS --------------------------

	.type		.nv.reservedSmem.offset0,@object
	.size		.nv.reservedSmem.offset0,0x4
